//
// Generated by NVIDIA NVVM Compiler
//
// Compiler Build ID: CL-36424714
// Cuda compilation tools, release 13.0, V13.0.88
// Based on NVVM 20.0.0
//

.version 9.0
.target sm_100
.address_size 64

	// .globl	ijk

.visible .entry ijk(
	.param .u64 .ptr .align 1 ijk_param_0,
	.param .u64 .ptr .align 1 ijk_param_1,
	.param .u64 .ptr .align 1 ijk_param_2
)
{
	.reg .b32 	%r<10>;
	.reg .b64 	%rd<11>;

	ld.param.u64 	%rd1, [ijk_param_0];
	ld.param.u64 	%rd2, [ijk_param_1];
	ld.param.u64 	%rd3, [ijk_param_2];
	cvta.to.global.u64 	%rd4, %rd1;
	cvta.to.global.u64 	%rd5, %rd3;
	cvta.to.global.u64 	%rd6, %rd2;
	mov.u32 	%r1, %ctaid.x;
	mov.u32 	%r2, %ntid.x;
	mov.u32 	%r3, %tid.x;
	mad.lo.s32 	%r4, %r1, %r2, %r3;
	mul.wide.s32 	%rd7, %r4, 4;
	add.s64 	%rd8, %rd6, %rd7;
	ld.global.u32 	%r5, [%rd8];
	add.s64 	%rd9, %rd5, %rd7;
	ld.global.u32 	%r6, [%rd9];
	add.s32 	%r7, %r6, %r5;
	add.s64 	%rd10, %rd4, %rd7;
	ld.global.u32 	%r8, [%rd10];
	add.s32 	%r9, %r7, %r8;
	st.global.u32 	[%rd10], %r9;
	ret;

}


// ===== COMPILED SASS (sm_100) =====

	.target	sm_100

	.elftype	@"ET_EXEC"


//--------------------- .note.nv.tkinfo           --------------------------
	.section	.note.nv.tkinfo,"",@"SHT_NOTE"
	.sectionflags	@"SHF_NOTE_NV_TKINFO"
	.tkinfo
        /*0018*/ 	.word	0x00000002
        /*0030*/ 	.string	""
        /*0030*/ 	.string	"ptxas"
        /*0030*/ 	.string	"Cuda compilation tools, release 13.0, V13.0.88"
        /*0030*/ 	.string	"Build cuda_13.0.r13.0/compiler.36424714_0"
        /*0030*/ 	.string	"-arch sm_100 -m 64 "



//--------------------- .note.nv.cuinfo           --------------------------
	.section	.note.nv.cuinfo,"",@"SHT_NOTE"
	.sectionflags	@"SHF_NOTE_NV_CUINFO"
        /*0018*/ 	.short	0x0002
        /*001a*/ 	.short	0x0064
        /*001c*/ 	.short	0x0082
	.zero		2


//--------------------- .nv.info                  --------------------------
	.section	.nv.info,"",@"SHT_CUDA_INFO"
	.align	4


	//----- nvinfo : EIATTR_REGCOUNT
	.align		4
        /*0000*/ 	.byte	0x04, 0x2f
        /*0002*/ 	.short	(.L_1 - .L_0)
	.align		4
.L_0:
        /*0004*/ 	.word	index@(ijk)
        /*0008*/ 	.word	0x0000000c


	//----- nvinfo : EIATTR_FRAME_SIZE
	.align		4
.L_1:
        /*000c*/ 	.byte	0x04, 0x11
        /*000e*/ 	.short	(.L_3 - .L_2)
	.align		4
.L_2:
        /*0010*/ 	.word	index@(ijk)
        /*0014*/ 	.word	0x00000000


	//----- nvinfo : EIATTR_MIN_STACK_SIZE
	.align		4
.L_3:
        /*0018*/ 	.byte	0x04, 0x12
        /*001a*/ 	.short	(.L_5 - .L_4)
	.align		4
.L_4:
        /*001c*/ 	.word	index@(ijk)
        /*0020*/ 	.word	0x00000000
.L_5:


//--------------------- .nv.compat                --------------------------
	.section	.nv.compat,"",@"SHT_CUDA_COMPAT_INFO"
	.align	4
        /*0000*/ 	.byte	0x02, 0x09, 0x00, 0x00, 0x02, 0x02, 0x01, 0x00, 0x02, 0x05, 0x05, 0x00, 0x03, 0x07, 0x01, 0x01
        /*0010*/ 	.byte	0x02, 0x03, 0x00, 0x00, 0x02, 0x06, 0x01, 0x00, 0x04, 0x0b, 0x08, 0x00, 0x09, 0x00, 0x00, 0x00
        /*0020*/ 	.byte	0x00, 0x00, 0x00, 0x00


//--------------------- .nv.info.ijk              --------------------------
	.section	.nv.info.ijk,"",@"SHT_CUDA_INFO"
	.sectionflags	@""
	.align	4


	//----- nvinfo : EIATTR_CUDA_API_VERSION
	.align		4
        /*0000*/ 	.byte	0x04, 0x37
        /*0002*/ 	.short	(.L_7 - .L_6)
.L_6:
        /*0004*/ 	.word	0x00000082


	//----- nvinfo : EIATTR_KPARAM_INFO
	.align		4
.L_7:
        /*0008*/ 	.byte	0x04, 0x17
        /*000a*/ 	.short	(.L_9 - .L_8)
.L_8:
        /*000c*/ 	.word	0x00000000
        /*0010*/ 	.short	0x0002
        /*0012*/ 	.short	0x0010
        /*0014*/ 	.byte	0x00, 0xf5, 0x21, 0x00


	//----- nvinfo : EIATTR_KPARAM_INFO
	.align		4
.L_9:
        /*0018*/ 	.byte	0x04, 0x17
        /*001a*/ 	.short	(.L_11 - .L_10)
.L_10:
        /*001c*/ 	.word	0x00000000
        /*0020*/ 	.short	0x0001
        /*0022*/ 	.short	0x0008
        /*0024*/ 	.byte	0x00, 0xf5, 0x21, 0x00


	//----- nvinfo : EIATTR_KPARAM_INFO
	.align		4
.L_11:
        /*0028*/ 	.byte	0x04, 0x17
        /*002a*/ 	.short	(.L_13 - .L_12)
.L_12:
        /*002c*/ 	.word	0x00000000
        /*0030*/ 	.short	0x0000
        /*0032*/ 	.short	0x0000
        /*0034*/ 	.byte	0x00, 0xf5, 0x21, 0x00


	//----- nvinfo : EIATTR_SPARSE_MMA_MASK
	.align		4
.L_13:
        /*0038*/ 	.byte	0x03, 0x50
        /*003a*/ 	.short	0x0000


	//----- nvinfo : EIATTR_MAXREG_COUNT
	.align		4
        /*003c*/ 	.byte	0x03, 0x1b
        /*003e*/ 	.short	0x00ff


	//----- nvinfo : EIATTR_MERCURY_ISA_VERSION
	.align		4
        /*0040*/ 	.byte	0x03, 0x5f
        /*0042*/ 	.short	0x0101


	//----- nvinfo : EIATTR_VRC_CTA_INIT_COUNT
	.align		4
        /*0044*/ 	.byte	0x02, 0x4a
	.zero		1
	.zero		1


	//----- nvinfo : EIATTR_EXIT_INSTR_OFFSETS
	.align		4
        /*0048*/ 	.byte	0x04, 0x1c
        /*004a*/ 	.short	(.L_15 - .L_14)


	//   ....[0]....
.L_14:
        /*004c*/ 	.word	0x00000110


	//----- nvinfo : EIATTR_CBANK_PARAM_SIZE
	.align		4
.L_15:
        /*0050*/ 	.byte	0x03, 0x19
        /*0052*/ 	.short	0x0018


	//----- nvinfo : EIATTR_PARAM_CBANK
	.align		4
        /*0054*/ 	.byte	0x04, 0x0a
        /*0056*/ 	.short	(.L_17 - .L_16)
	.align		4
.L_16:
        /*0058*/ 	.word	index@(.nv.constant0.ijk)
        /*005c*/ 	.short	0x0380
        /*005e*/ 	.short	0x0018


	//----- nvinfo : EIATTR_SW_WAR
	.align		4
.L_17:
        /*0060*/ 	.byte	0x04, 0x36
        /*0062*/ 	.short	(.L_19 - .L_18)
.L_18:
        /*0064*/ 	.word	0x00000008
.L_19:


//--------------------- .nv.callgraph             --------------------------
	.section	.nv.callgraph,"",@"SHT_CUDA_CALLGRAPH"
	.align	4
	.sectionentsize	8
	.align		4
        /*0000*/ 	.word	0x00000000
	.align		4
        /*0004*/ 	.word	0xffffffff
	.align		4
        /*0008*/ 	.word	0x00000000
	.align		4
        /*000c*/ 	.word	0xfffffffe
	.align		4
        /*0010*/ 	.word	0x00000000
	.align		4
        /*0014*/ 	.word	0xfffffffd
	.align		4
        /*0018*/ 	.word	0x00000000
	.align		4
        /*001c*/ 	.word	0xfffffffc


//--------------------- .text.ijk                 --------------------------
	.section	.text.ijk,"ax",@progbits
	.align	128
        .global         ijk
        .type           ijk,@function
        .size           ijk,(.L_x_1 - ijk)
        .other          ijk,@"STO_CUDA_ENTRY STV_DEFAULT"
ijk:
.text.ijk:
[----:B------:R-:W-:Y:S01]  /*0000*/  LDC R1, c[0x0][0x37c] ;  /* 0x0000df00ff017b82 */ /* 0x000fe20000000800 */
[----:B------:R-:W0:Y:S07]  /*0010*/  S2R R0, SR_TID.X ;  /* 0x0000000000007919 */ /* 0x000e2e0000002100 */
[----:B------:R-:W0:Y:S01]  /*0020*/  S2UR UR6, SR_CTAID.X ;  /* 0x00000000000679c3 */ /* 0x000e220000002500 */
[----:B------:R-:W1:Y:S07]  /*0030*/  LDCU.64 UR4, c[0x0][0x358] ;  /* 0x00006b00ff0477ac */ /* 0x000e6e0008000a00 */
[----:B------:R-:W0:Y:S08]  /*0040*/  LDC R9, c[0x0][0x360] ;  /* 0x0000d800ff097b82 */ /* 0x000e300000000800 */
[----:B------:R-:W2:Y:S08]  /*0050*/  LDC.64 R2, c[0x0][0x388] ;  /* 0x0000e200ff027b82 */ /* 0x000eb00000000a00 */
[----:B------:R-:W3:Y:S08]  /*0060*/  LDC.64 R4, c[0x0][0x390] ;  /* 0x0000e400ff047b82 */ /* 0x000ef00000000a00 */
[----:B------:R-:W4:Y:S01]  /*0070*/  LDC.64 R6, c[0x0][0x380] ;  /* 0x0000e000ff067b82 */ /* 0x000f220000000a00 */
[----:B0-----:R-:W-:-:S04]  /*0080*/  IMAD R9, R9, UR6, R0 ;  /* 0x0000000609097c24 */ /* 0x001fc8000f8e0200 */
[----:B--2---:R-:W-:-:S06]  /*0090*/  IMAD.WIDE R2, R9, 0x4, R2 ;  /* 0x0000000409027825 */ /* 0x004fcc00078e0202 */
[----:B-1----:R-:W2:Y:S01]  /*00a0*/  LDG.E R2, desc[UR4][R2.64] ;  /* 0x0000000402027981 */ /* 0x002ea2000c1e1900 */
[----:B---3--:R-:W-:-:S06]  /*00b0*/  IMAD.WIDE R4, R9, 0x4, R4 ;  /* 0x0000000409047825 */ /* 0x008fcc00078e0204 */
[----:B------:R-:W2:Y:S01]  /*00c0*/  LDG.E R5, desc[UR4][R4.64] ;  /* 0x0000000404057981 */ /* 0x000ea2000c1e1900 */
[----:B----4-:R-:W-:-:S05]  /*00d0*/  IMAD.WIDE R6, R9, 0x4, R6 ;  /* 0x0000000409067825 */ /* 0x010fca00078e0206 */
[----:B------:R-:W2:Y:S02]  /*00e0*/  LDG.E R0, desc[UR4][R6.64] ;  /* 0x0000000406007981 */ /* 0x000ea4000c1e1900 */
[----:B--2---:R-:W-:-:S05]  /*00f0*/  IADD3 R9, PT, PT, R0, R5, R2 ;  /* 0x0000000500097210 */ /* 0x004fca0007ffe002 */
[----:B------:R-:W-:Y:S01]  /*0100*/  STG.E desc[UR4][R6.64], R9 ;  /* 0x0000000906007986 */ /* 0x000fe2000c101904 */
[----:B------:R-:W-:Y:S05]  /*0110*/  EXIT ;  /* 0x000000000000794d */ /* 0x000fea0003800000 */
.L_x_0:
[----:B------:R-:W-:-:S00]  /*0120*/  BRA `(.L_x_0) ;  /* 0xfffffffc00fc7947 */ /* 0x000fc0000383ffff */
[----:B------:R-:W-:-:S00]  /*0130*/  NOP ;  /* 0x0000000000007918 */ /* 0x000fc00000000000 */
        /* <DEDUP_REMOVED lines=12> */
.L_x_1:


//--------------------- .nv.shared.reserved.0     --------------------------
	.section	.nv.shared.reserved.0,"aw",@nobits
	.weak		__nv_reservedSMEM_offset_0_alias
	.size		__nv_reservedSMEM_offset_0_alias, 0, 64
	.other		__nv_reservedSMEM_offset_0_alias,@"STO_CUDA_RESERVED_SHARED STV_DEFAULT"
__nv_reservedSMEM_offset_0_alias:
	.zero		0
	.zero		64


//--------------------- .nv.constant0.ijk         --------------------------
	.section	.nv.constant0.ijk,"a",@progbits
	.sectionflags	@""
	.align	4
.nv.constant0.ijk:
	.zero		920


//--------------------- SYMBOLS --------------------------

	.type		.nv.reservedSmem.offset0,@object
	.size		.nv.reservedSmem.offset0,0x4
